//
// Generated by NVIDIA NVVM Compiler
//
// Compiler Build ID: CL-36424714
// Cuda compilation tools, release 13.0, V13.0.88
// Based on NVVM 20.0.0
//

.version 9.0
.target sm_100
.address_size 64

	// .globl	_ZN3cub18CUB_300001_SM_10006detail11EmptyKernelIvEEvv
.global .align 1 .b8 _ZN41_INTERNAL_24e5f51d_4_k_cu_74abff87_1726444cuda3std3__45__cpo5beginE[1];
.global .align 1 .b8 _ZN41_INTERNAL_24e5f51d_4_k_cu_74abff87_1726444cuda3std3__45__cpo3endE[1];
.global .align 1 .b8 _ZN41_INTERNAL_24e5f51d_4_k_cu_74abff87_1726444cuda3std3__45__cpo6cbeginE[1];
.global .align 1 .b8 _ZN41_INTERNAL_24e5f51d_4_k_cu_74abff87_1726444cuda3std3__45__cpo4cendE[1];
.global .align 1 .b8 _ZN41_INTERNAL_24e5f51d_4_k_cu_74abff87_1726444cuda3std3__45__cpo6rbeginE[1];
.global .align 1 .b8 _ZN41_INTERNAL_24e5f51d_4_k_cu_74abff87_1726444cuda3std3__45__cpo4rendE[1];
.global .align 1 .b8 _ZN41_INTERNAL_24e5f51d_4_k_cu_74abff87_1726444cuda3std3__45__cpo7crbeginE[1];
.global .align 1 .b8 _ZN41_INTERNAL_24e5f51d_4_k_cu_74abff87_1726444cuda3std3__45__cpo5crendE[1];
.global .align 1 .b8 _ZN41_INTERNAL_24e5f51d_4_k_cu_74abff87_1726444cuda3std3__443_GLOBAL__N__24e5f51d_4_k_cu_74abff87_1726446ignoreE[1];
.global .align 1 .b8 _ZN41_INTERNAL_24e5f51d_4_k_cu_74abff87_1726444cuda3std3__419piecewise_constructE[1];
.global .align 1 .b8 _ZN41_INTERNAL_24e5f51d_4_k_cu_74abff87_1726444cuda3std3__48in_placeE[1];
.global .align 1 .b8 _ZN41_INTERNAL_24e5f51d_4_k_cu_74abff87_1726444cuda3std3__420unreachable_sentinelE[1];
.global .align 1 .b8 _ZN41_INTERNAL_24e5f51d_4_k_cu_74abff87_1726444cuda3std3__47nulloptE[1];
.global .align 1 .b8 _ZN41_INTERNAL_24e5f51d_4_k_cu_74abff87_1726444cuda3std3__48unexpectE[1];
.global .align 1 .b8 _ZN41_INTERNAL_24e5f51d_4_k_cu_74abff87_1726444cuda3std6ranges3__45__cpo4swapE[1];
.global .align 1 .b8 _ZN41_INTERNAL_24e5f51d_4_k_cu_74abff87_1726444cuda3std6ranges3__45__cpo9iter_moveE[1];
.global .align 1 .b8 _ZN41_INTERNAL_24e5f51d_4_k_cu_74abff87_1726444cuda3std6ranges3__45__cpo5beginE[1];
.global .align 1 .b8 _ZN41_INTERNAL_24e5f51d_4_k_cu_74abff87_1726444cuda3std6ranges3__45__cpo3endE[1];
.global .align 1 .b8 _ZN41_INTERNAL_24e5f51d_4_k_cu_74abff87_1726444cuda3std6ranges3__45__cpo6cbeginE[1];
.global .align 1 .b8 _ZN41_INTERNAL_24e5f51d_4_k_cu_74abff87_1726444cuda3std6ranges3__45__cpo4cendE[1];
.global .align 1 .b8 _ZN41_INTERNAL_24e5f51d_4_k_cu_74abff87_1726444cuda3std6ranges3__45__cpo7advanceE[1];
.global .align 1 .b8 _ZN41_INTERNAL_24e5f51d_4_k_cu_74abff87_1726444cuda3std6ranges3__45__cpo9iter_swapE[1];
.global .align 1 .b8 _ZN41_INTERNAL_24e5f51d_4_k_cu_74abff87_1726444cuda3std6ranges3__45__cpo4nextE[1];
.global .align 1 .b8 _ZN41_INTERNAL_24e5f51d_4_k_cu_74abff87_1726444cuda3std6ranges3__45__cpo4prevE[1];
.global .align 1 .b8 _ZN41_INTERNAL_24e5f51d_4_k_cu_74abff87_1726444cuda3std6ranges3__45__cpo4dataE[1];
.global .align 1 .b8 _ZN41_INTERNAL_24e5f51d_4_k_cu_74abff87_1726444cuda3std6ranges3__45__cpo5cdataE[1];
.global .align 1 .b8 _ZN41_INTERNAL_24e5f51d_4_k_cu_74abff87_1726444cuda3std6ranges3__45__cpo4sizeE[1];
.global .align 1 .b8 _ZN41_INTERNAL_24e5f51d_4_k_cu_74abff87_1726444cuda3std6ranges3__45__cpo5ssizeE[1];
.global .align 1 .b8 _ZN41_INTERNAL_24e5f51d_4_k_cu_74abff87_1726444cuda3std6ranges3__45__cpo8distanceE[1];
.global .align 1 .b8 _ZN41_INTERNAL_24e5f51d_4_k_cu_74abff87_1726446thrust24THRUST_300001_SM_1000_NS6system6detail10sequential3seqE[1];
.global .align 1 .b8 _ZN41_INTERNAL_24e5f51d_4_k_cu_74abff87_1726446thrust24THRUST_300001_SM_1000_NS12placeholders2_1E[1];
.global .align 1 .b8 _ZN41_INTERNAL_24e5f51d_4_k_cu_74abff87_1726446thrust24THRUST_300001_SM_1000_NS12placeholders2_2E[1];
.global .align 1 .b8 _ZN41_INTERNAL_24e5f51d_4_k_cu_74abff87_1726446thrust24THRUST_300001_SM_1000_NS12placeholders2_3E[1];
.global .align 1 .b8 _ZN41_INTERNAL_24e5f51d_4_k_cu_74abff87_1726446thrust24THRUST_300001_SM_1000_NS12placeholders2_4E[1];
.global .align 1 .b8 _ZN41_INTERNAL_24e5f51d_4_k_cu_74abff87_1726446thrust24THRUST_300001_SM_1000_NS12placeholders2_5E[1];
.global .align 1 .b8 _ZN41_INTERNAL_24e5f51d_4_k_cu_74abff87_1726446thrust24THRUST_300001_SM_1000_NS12placeholders2_6E[1];
.global .align 1 .b8 _ZN41_INTERNAL_24e5f51d_4_k_cu_74abff87_1726446thrust24THRUST_300001_SM_1000_NS12placeholders2_7E[1];
.global .align 1 .b8 _ZN41_INTERNAL_24e5f51d_4_k_cu_74abff87_1726446thrust24THRUST_300001_SM_1000_NS12placeholders2_8E[1];
.global .align 1 .b8 _ZN41_INTERNAL_24e5f51d_4_k_cu_74abff87_1726446thrust24THRUST_300001_SM_1000_NS12placeholders2_9E[1];
.global .align 1 .b8 _ZN41_INTERNAL_24e5f51d_4_k_cu_74abff87_1726446thrust24THRUST_300001_SM_1000_NS12placeholders3_10E[1];

.visible .entry _ZN3cub18CUB_300001_SM_10006detail11EmptyKernelIvEEvv()
{


	ret;

}


// ===== COMPILED SASS (sm_100) =====

	.target	sm_100

	.elftype	@"ET_EXEC"


//--------------------- .note.nv.tkinfo           --------------------------
	.section	.note.nv.tkinfo,"",@"SHT_NOTE"
	.sectionflags	@"SHF_NOTE_NV_TKINFO"
	.tkinfo
        /*0018*/ 	.word	0x00000002
        /*0030*/ 	.string	""
        /*0030*/ 	.string	"ptxas"
        /*0030*/ 	.string	"Cuda compilation tools, release 13.0, V13.0.88"
        /*0030*/ 	.string	"Build cuda_13.0.r13.0/compiler.36424714_0"
        /*0030*/ 	.string	"-arch sm_100 -m 64 "



//--------------------- .note.nv.cuinfo           --------------------------
	.section	.note.nv.cuinfo,"",@"SHT_NOTE"
	.sectionflags	@"SHF_NOTE_NV_CUINFO"
        /*0018*/ 	.short	0x0002
        /*001a*/ 	.short	0x0064
        /*001c*/ 	.short	0x0082
	.zero		2


//--------------------- .nv.info                  --------------------------
	.section	.nv.info,"",@"SHT_CUDA_INFO"
	.align	4


	//----- nvinfo : EIATTR_REGCOUNT
	.align		4
        /*0000*/ 	.byte	0x04, 0x2f
        /*0002*/ 	.short	(.L_41 - .L_40)
	.align		4
.L_40:
        /*0004*/ 	.word	index@(_ZN3cub18CUB_300001_SM_10006detail11EmptyKernelIvEEvv)
        /*0008*/ 	.word	0x00000004


	//----- nvinfo : EIATTR_FRAME_SIZE
	.align		4
.L_41:
        /*000c*/ 	.byte	0x04, 0x11
        /*000e*/ 	.short	(.L_43 - .L_42)
	.align		4
.L_42:
        /*0010*/ 	.word	index@(_ZN3cub18CUB_300001_SM_10006detail11EmptyKernelIvEEvv)
        /*0014*/ 	.word	0x00000000


	//----- nvinfo : EIATTR_MIN_STACK_SIZE
	.align		4
.L_43:
        /*0018*/ 	.byte	0x04, 0x12
        /*001a*/ 	.short	(.L_45 - .L_44)
	.align		4
.L_44:
        /*001c*/ 	.word	index@(_ZN3cub18CUB_300001_SM_10006detail11EmptyKernelIvEEvv)
        /*0020*/ 	.word	0x00000000
.L_45:


//--------------------- .nv.compat                --------------------------
	.section	.nv.compat,"",@"SHT_CUDA_COMPAT_INFO"
	.align	4
        /*0000*/ 	.byte	0x02, 0x09, 0x00, 0x00, 0x02, 0x02, 0x01, 0x00, 0x02, 0x05, 0x05, 0x00, 0x03, 0x07, 0x01, 0x01
        /*0010*/ 	.byte	0x02, 0x03, 0x00, 0x00, 0x02, 0x06, 0x01, 0x00, 0x04, 0x0b, 0x08, 0x00, 0x09, 0x00, 0x00, 0x00
        /*0020*/ 	.byte	0x00, 0x00, 0x00, 0x00


//--------------------- .nv.info._ZN3cub18CUB_300001_SM_10006detail11EmptyKernelIvEEvv --------------------------
	.section	.nv.info._ZN3cub18CUB_300001_SM_10006detail11EmptyKernelIvEEvv,"",@"SHT_CUDA_INFO"
	.sectionflags	@""
	.align	4


	//----- nvinfo : EIATTR_CUDA_API_VERSION
	.align		4
        /*0000*/ 	.byte	0x04, 0x37
        /*0002*/ 	.short	(.L_47 - .L_46)
.L_46:
        /*0004*/ 	.word	0x00000082


	//----- nvinfo : EIATTR_SPARSE_MMA_MASK
	.align		4
.L_47:
        /*0008*/ 	.byte	0x03, 0x50
        /*000a*/ 	.short	0x0000


	//----- nvinfo : EIATTR_MAXREG_COUNT
	.align		4
        /*000c*/ 	.byte	0x03, 0x1b
        /*000e*/ 	.short	0x00ff


	//----- nvinfo : EIATTR_MERCURY_ISA_VERSION
	.align		4
        /*0010*/ 	.byte	0x03, 0x5f
        /*0012*/ 	.short	0x0101


	//----- nvinfo : EIATTR_VRC_CTA_INIT_COUNT
	.align		4
        /*0014*/ 	.byte	0x02, 0x4a
	.zero		1
	.zero		1


	//----- nvinfo : EIATTR_EXIT_INSTR_OFFSETS
	.align		4
        /*0018*/ 	.byte	0x04, 0x1c
        /*001a*/ 	.short	(.L_49 - .L_48)


	//   ....[0]....
.L_48:
        /*001c*/ 	.word	0x00000010


	//----- nvinfo : EIATTR_SW_WAR
	.align		4
.L_49:
        /*0020*/ 	.byte	0x04, 0x36
        /*0022*/ 	.short	(.L_51 - .L_50)
.L_50:
        /*0024*/ 	.word	0x00000008
.L_51:


//--------------------- .nv.callgraph             --------------------------
	.section	.nv.callgraph,"",@"SHT_CUDA_CALLGRAPH"
	.align	4
	.sectionentsize	8
	.align		4
        /*0000*/ 	.word	0x00000000
	.align		4
        /*0004*/ 	.word	0xffffffff
	.align		4
        /*0008*/ 	.word	0x00000000
	.align		4
        /*000c*/ 	.word	0xfffffffe
	.align		4
        /*0010*/ 	.word	0x00000000
	.align		4
        /*0014*/ 	.word	0xfffffffd
	.align		4
        /*0018*/ 	.word	0x00000000
	.align		4
        /*001c*/ 	.word	0xfffffffc


//--------------------- .nv.constant4             --------------------------
	.section	.nv.constant4,"a",@progbits
	.align	8
	.align		8
.nv.constant4:
        /*0000*/ 	.dword	_ZN41_INTERNAL_24e5f51d_4_k_cu_74abff87_1729504cuda3std3__45__cpo5beginE
	.align		8
        /*0008*/ 	.dword	_ZN41_INTERNAL_24e5f51d_4_k_cu_74abff87_1729504cuda3std3__45__cpo3endE
	.align		8
        /*0010*/ 	.dword	_ZN41_INTERNAL_24e5f51d_4_k_cu_74abff87_1729504cuda3std3__45__cpo6cbeginE
	.align		8
        /*0018*/ 	.dword	_ZN41_INTERNAL_24e5f51d_4_k_cu_74abff87_1729504cuda3std3__45__cpo4cendE
	.align		8
        /*0020*/ 	.dword	_ZN41_INTERNAL_24e5f51d_4_k_cu_74abff87_1729504cuda3std3__45__cpo6rbeginE
	.align		8
        /*0028*/ 	.dword	_ZN41_INTERNAL_24e5f51d_4_k_cu_74abff87_1729504cuda3std3__45__cpo4rendE
	.align		8
        /*0030*/ 	.dword	_ZN41_INTERNAL_24e5f51d_4_k_cu_74abff87_1729504cuda3std3__45__cpo7crbeginE
	.align		8
        /*0038*/ 	.dword	_ZN41_INTERNAL_24e5f51d_4_k_cu_74abff87_1729504cuda3std3__45__cpo5crendE
	.align		8
        /*0040*/ 	.dword	_ZN41_INTERNAL_24e5f51d_4_k_cu_74abff87_1729504cuda3std3__443_GLOBAL__N__24e5f51d_4_k_cu_74abff87_1729506ignoreE
	.align		8
        /*0048*/ 	.dword	_ZN41_INTERNAL_24e5f51d_4_k_cu_74abff87_1729504cuda3std3__419piecewise_constructE
	.align		8
        /*0050*/ 	.dword	_ZN41_INTERNAL_24e5f51d_4_k_cu_74abff87_1729504cuda3std3__48in_placeE
	.align		8
        /*0058*/ 	.dword	_ZN41_INTERNAL_24e5f51d_4_k_cu_74abff87_1729504cuda3std3__420unreachable_sentinelE
	.align		8
        /*0060*/ 	.dword	_ZN41_INTERNAL_24e5f51d_4_k_cu_74abff87_1729504cuda3std3__47nulloptE
	.align		8
        /*0068*/ 	.dword	_ZN41_INTERNAL_24e5f51d_4_k_cu_74abff87_1729504cuda3std3__48unexpectE
	.align		8
        /*0070*/ 	.dword	_ZN41_INTERNAL_24e5f51d_4_k_cu_74abff87_1729504cuda3std6ranges3__45__cpo4swapE
	.align		8
        /*0078*/ 	.dword	_ZN41_INTERNAL_24e5f51d_4_k_cu_74abff87_1729504cuda3std6ranges3__45__cpo9iter_moveE
	.align		8
        /*0080*/ 	.dword	_ZN41_INTERNAL_24e5f51d_4_k_cu_74abff87_1729504cuda3std6ranges3__45__cpo5beginE
	.align		8
        /*0088*/ 	.dword	_ZN41_INTERNAL_24e5f51d_4_k_cu_74abff87_1729504cuda3std6ranges3__45__cpo3endE
	.align		8
        /*0090*/ 	.dword	_ZN41_INTERNAL_24e5f51d_4_k_cu_74abff87_1729504cuda3std6ranges3__45__cpo6cbeginE
	.align		8
        /*0098*/ 	.dword	_ZN41_INTERNAL_24e5f51d_4_k_cu_74abff87_1729504cuda3std6ranges3__45__cpo4cendE
	.align		8
        /*00a0*/ 	.dword	_ZN41_INTERNAL_24e5f51d_4_k_cu_74abff87_1729504cuda3std6ranges3__45__cpo7advanceE
	.align		8
        /*00a8*/ 	.dword	_ZN41_INTERNAL_24e5f51d_4_k_cu_74abff87_1729504cuda3std6ranges3__45__cpo9iter_swapE
	.align		8
        /*00b0*/ 	.dword	_ZN41_INTERNAL_24e5f51d_4_k_cu_74abff87_1729504cuda3std6ranges3__45__cpo4nextE
	.align		8
        /*00b8*/ 	.dword	_ZN41_INTERNAL_24e5f51d_4_k_cu_74abff87_1729504cuda3std6ranges3__45__cpo4prevE
	.align		8
        /*00c0*/ 	.dword	_ZN41_INTERNAL_24e5f51d_4_k_cu_74abff87_1729504cuda3std6ranges3__45__cpo4dataE
	.align		8
        /*00c8*/ 	.dword	_ZN41_INTERNAL_24e5f51d_4_k_cu_74abff87_1729504cuda3std6ranges3__45__cpo5cdataE
	.align		8
        /*00d0*/ 	.dword	_ZN41_INTERNAL_24e5f51d_4_k_cu_74abff87_1729504cuda3std6ranges3__45__cpo4sizeE
	.align		8
        /*00d8*/ 	.dword	_ZN41_INTERNAL_24e5f51d_4_k_cu_74abff87_1729504cuda3std6ranges3__45__cpo5ssizeE
	.align		8
        /*00e0*/ 	.dword	_ZN41_INTERNAL_24e5f51d_4_k_cu_74abff87_1729504cuda3std6ranges3__45__cpo8distanceE
	.align		8
        /*00e8*/ 	.dword	_ZN41_INTERNAL_24e5f51d_4_k_cu_74abff87_1729506thrust24THRUST_300001_SM_1000_NS6system6detail10sequential3seqE
	.align		8
        /*00f0*/ 	.dword	_ZN41_INTERNAL_24e5f51d_4_k_cu_74abff87_1729506thrust24THRUST_300001_SM_1000_NS12placeholders2_1E
	.align		8
        /*00f8*/ 	.dword	_ZN41_INTERNAL_24e5f51d_4_k_cu_74abff87_1729506thrust24THRUST_300001_SM_1000_NS12placeholders2_2E
	.align		8
        /*0100*/ 	.dword	_ZN41_INTERNAL_24e5f51d_4_k_cu_74abff87_1729506thrust24THRUST_300001_SM_1000_NS12placeholders2_3E
	.align		8
        /*0108*/ 	.dword	_ZN41_INTERNAL_24e5f51d_4_k_cu_74abff87_1729506thrust24THRUST_300001_SM_1000_NS12placeholders2_4E
	.align		8
        /*0110*/ 	.dword	_ZN41_INTERNAL_24e5f51d_4_k_cu_74abff87_1729506thrust24THRUST_300001_SM_1000_NS12placeholders2_5E
	.align		8
        /*0118*/ 	.dword	_ZN41_INTERNAL_24e5f51d_4_k_cu_74abff87_1729506thrust24THRUST_300001_SM_1000_NS12placeholders2_6E
	.align		8
        /*0120*/ 	.dword	_ZN41_INTERNAL_24e5f51d_4_k_cu_74abff87_1729506thrust24THRUST_300001_SM_1000_NS12placeholders2_7E
	.align		8
        /*0128*/ 	.dword	_ZN41_INTERNAL_24e5f51d_4_k_cu_74abff87_1729506thrust24THRUST_300001_SM_1000_NS12placeholders2_8E
	.align		8
        /*0130*/ 	.dword	_ZN41_INTERNAL_24e5f51d_4_k_cu_74abff87_1729506thrust24THRUST_300001_SM_1000_NS12placeholders2_9E
	.align		8
        /*0138*/ 	.dword	_ZN41_INTERNAL_24e5f51d_4_k_cu_74abff87_1729506thrust24THRUST_300001_SM_1000_NS12placeholders3_10E


//--------------------- .text._ZN3cub18CUB_300001_SM_10006detail11EmptyKernelIvEEvv --------------------------
	.section	.text._ZN3cub18CUB_300001_SM_10006detail11EmptyKernelIvEEvv,"ax",@progbits
	.align	128
        .global         _ZN3cub18CUB_300001_SM_10006detail11EmptyKernelIvEEvv
        .type           _ZN3cub18CUB_300001_SM_10006detail11EmptyKernelIvEEvv,@function
        .size           _ZN3cub18CUB_300001_SM_10006detail11EmptyKernelIvEEvv,(.L_x_1 - _ZN3cub18CUB_300001_SM_10006detail11EmptyKernelIvEEvv)
        .other          _ZN3cub18CUB_300001_SM_10006detail11EmptyKernelIvEEvv,@"STO_CUDA_ENTRY STV_DEFAULT"
_ZN3cub18CUB_300001_SM_10006detail11EmptyKernelIvEEvv:
.text._ZN3cub18CUB_300001_SM_10006detail11EmptyKernelIvEEvv:
[----:B------:R-:W-:Y:S01]  /*0000*/  LDC R1, c[0x0][0x37c] ;  /* 0x0000df00ff017b82 */ /* 0x000fe20000000800 */
[----:B------:R-:W-:Y:S05]  /*0010*/  EXIT ;  /* 0x000000000000794d */ /* 0x000fea0003800000 */
.L_x_0:
[----:B------:R-:W-:-:S00]  /*0020*/  BRA `(.L_x_0) ;  /* 0xfffffffc00fc7947 */ /* 0x000fc0000383ffff */
[----:B------:R-:W-:-:S00]  /*0030*/  NOP ;  /* 0x0000000000007918 */ /* 0x000fc00000000000 */
        /* <DEDUP_REMOVED lines=12> */
.L_x_1:


//--------------------- .nv.shared.reserved.0     --------------------------
	.section	.nv.shared.reserved.0,"aw",@nobits
	.weak		__nv_reservedSMEM_offset_0_alias
	.size		__nv_reservedSMEM_offset_0_alias, 0, 64
	.other		__nv_reservedSMEM_offset_0_alias,@"STO_CUDA_RESERVED_SHARED STV_DEFAULT"
__nv_reservedSMEM_offset_0_alias:
	.zero		0
	.zero		64


//--------------------- .nv.global                --------------------------
	.section	.nv.global,"aw",@nobits
.nv.global:
	.type		_ZN41_INTERNAL_24e5f51d_4_k_cu_74abff87_1729506thrust24THRUST_300001_SM_1000_NS12placeholders2_5E,@object
	.size		_ZN41_INTERNAL_24e5f51d_4_k_cu_74abff87_1729506thrust24THRUST_300001_SM_1000_NS12placeholders2_5E,(_ZN41_INTERNAL_24e5f51d_4_k_cu_74abff87_1729504cuda3std3__45__cpo6cbeginE - _ZN41_INTERNAL_24e5f51d_4_k_cu_74abff87_1729506thrust24THRUST_300001_SM_1000_NS12placeholders2_5E)
_ZN41_INTERNAL_24e5f51d_4_k_cu_74abff87_1729506thrust24THRUST_300001_SM_1000_NS12placeholders2_5E:
	.zero		1
	.type		_ZN41_INTERNAL_24e5f51d_4_k_cu_74abff87_1729504cuda3std3__45__cpo6cbeginE,@object
	.size		_ZN41_INTERNAL_24e5f51d_4_k_cu_74abff87_1729504cuda3std3__45__cpo6cbeginE,(_ZN41_INTERNAL_24e5f51d_4_k_cu_74abff87_1729504cuda3std6ranges3__45__cpo6cbeginE - _ZN41_INTERNAL_24e5f51d_4_k_cu_74abff87_1729504cuda3std3__45__cpo6cbeginE)
_ZN41_INTERNAL_24e5f51d_4_k_cu_74abff87_1729504cuda3std3__45__cpo6cbeginE:
	.zero		1
	.type		_ZN41_INTERNAL_24e5f51d_4_k_cu_74abff87_1729504cuda3std6ranges3__45__cpo6cbeginE,@object
	.size		_ZN41_INTERNAL_24e5f51d_4_k_cu_74abff87_1729504cuda3std6ranges3__45__cpo6cbeginE,(_ZN41_INTERNAL_24e5f51d_4_k_cu_74abff87_1729504cuda3std3__48in_placeE - _ZN41_INTERNAL_24e5f51d_4_k_cu_74abff87_1729504cuda3std6ranges3__45__cpo6cbeginE)
_ZN41_INTERNAL_24e5f51d_4_k_cu_74abff87_1729504cuda3std6ranges3__45__cpo6cbeginE:
	.zero		1
	.type		_ZN41_INTERNAL_24e5f51d_4_k_cu_74abff87_1729504cuda3std3__48in_placeE,@object
	.size		_ZN41_INTERNAL_24e5f51d_4_k_cu_74abff87_1729504cuda3std3__48in_placeE,(_ZN41_INTERNAL_24e5f51d_4_k_cu_74abff87_1729504cuda3std6ranges3__45__cpo4sizeE - _ZN41_INTERNAL_24e5f51d_4_k_cu_74abff87_1729504cuda3std3__48in_placeE)
_ZN41_INTERNAL_24e5f51d_4_k_cu_74abff87_1729504cuda3std3__48in_placeE:
	.zero		1
	.type		_ZN41_INTERNAL_24e5f51d_4_k_cu_74abff87_1729504cuda3std6ranges3__45__cpo4sizeE,@object
	.size		_ZN41_INTERNAL_24e5f51d_4_k_cu_74abff87_1729504cuda3std6ranges3__45__cpo4sizeE,(_ZN41_INTERNAL_24e5f51d_4_k_cu_74abff87_1729506thrust24THRUST_300001_SM_1000_NS12placeholders2_9E - _ZN41_INTERNAL_24e5f51d_4_k_cu_74abff87_1729504cuda3std6ranges3__45__cpo4sizeE)
_ZN41_INTERNAL_24e5f51d_4_k_cu_74abff87_1729504cuda3std6ranges3__45__cpo4sizeE:
	.zero		1
	.type		_ZN41_INTERNAL_24e5f51d_4_k_cu_74abff87_1729506thrust24THRUST_300001_SM_1000_NS12placeholders2_9E,@object
	.size		_ZN41_INTERNAL_24e5f51d_4_k_cu_74abff87_1729506thrust24THRUST_300001_SM_1000_NS12placeholders2_9E,(_ZN41_INTERNAL_24e5f51d_4_k_cu_74abff87_1729504cuda3std3__45__cpo7crbeginE - _ZN41_INTERNAL_24e5f51d_4_k_cu_74abff87_1729506thrust24THRUST_300001_SM_1000_NS12placeholders2_9E)
_ZN41_INTERNAL_24e5f51d_4_k_cu_74abff87_1729506thrust24THRUST_300001_SM_1000_NS12placeholders2_9E:
	.zero		1
	.type		_ZN41_INTERNAL_24e5f51d_4_k_cu_74abff87_1729504cuda3std3__45__cpo7crbeginE,@object
	.size		_ZN41_INTERNAL_24e5f51d_4_k_cu_74abff87_1729504cuda3std3__45__cpo7crbeginE,(_ZN41_INTERNAL_24e5f51d_4_k_cu_74abff87_1729504cuda3std6ranges3__45__cpo4nextE - _ZN41_INTERNAL_24e5f51d_4_k_cu_74abff87_1729504cuda3std3__45__cpo7crbeginE)
_ZN41_INTERNAL_24e5f51d_4_k_cu_74abff87_1729504cuda3std3__45__cpo7crbeginE:
	.zero		1
	.type		_ZN41_INTERNAL_24e5f51d_4_k_cu_74abff87_1729504cuda3std6ranges3__45__cpo4nextE,@object
	.size		_ZN41_INTERNAL_24e5f51d_4_k_cu_74abff87_1729504cuda3std6ranges3__45__cpo4nextE,(_ZN41_INTERNAL_24e5f51d_4_k_cu_74abff87_1729504cuda3std6ranges3__45__cpo4swapE - _ZN41_INTERNAL_24e5f51d_4_k_cu_74abff87_1729504cuda3std6ranges3__45__cpo4nextE)
_ZN41_INTERNAL_24e5f51d_4_k_cu_74abff87_1729504cuda3std6ranges3__45__cpo4nextE:
	.zero		1
	.type		_ZN41_INTERNAL_24e5f51d_4_k_cu_74abff87_1729504cuda3std6ranges3__45__cpo4swapE,@object
	.size		_ZN41_INTERNAL_24e5f51d_4_k_cu_74abff87_1729504cuda3std6ranges3__45__cpo4swapE,(_ZN41_INTERNAL_24e5f51d_4_k_cu_74abff87_1729506thrust24THRUST_300001_SM_1000_NS12placeholders2_1E - _ZN41_INTERNAL_24e5f51d_4_k_cu_74abff87_1729504cuda3std6ranges3__45__cpo4swapE)
_ZN41_INTERNAL_24e5f51d_4_k_cu_74abff87_1729504cuda3std6ranges3__45__cpo4swapE:
	.zero		1
	.type		_ZN41_INTERNAL_24e5f51d_4_k_cu_74abff87_1729506thrust24THRUST_300001_SM_1000_NS12placeholders2_1E,@object
	.size		_ZN41_INTERNAL_24e5f51d_4_k_cu_74abff87_1729506thrust24THRUST_300001_SM_1000_NS12placeholders2_1E,(_ZN41_INTERNAL_24e5f51d_4_k_cu_74abff87_1729506thrust24THRUST_300001_SM_1000_NS12placeholders2_3E - _ZN41_INTERNAL_24e5f51d_4_k_cu_74abff87_1729506thrust24THRUST_300001_SM_1000_NS12placeholders2_1E)
_ZN41_INTERNAL_24e5f51d_4_k_cu_74abff87_1729506thrust24THRUST_300001_SM_1000_NS12placeholders2_1E:
	.zero		1
	.type		_ZN41_INTERNAL_24e5f51d_4_k_cu_74abff87_1729506thrust24THRUST_300001_SM_1000_NS12placeholders2_3E,@object
	.size		_ZN41_INTERNAL_24e5f51d_4_k_cu_74abff87_1729506thrust24THRUST_300001_SM_1000_NS12placeholders2_3E,(_ZN41_INTERNAL_24e5f51d_4_k_cu_74abff87_1729504cuda3std3__45__cpo5beginE - _ZN41_INTERNAL_24e5f51d_4_k_cu_74abff87_1729506thrust24THRUST_300001_SM_1000_NS12placeholders2_3E)
_ZN41_INTERNAL_24e5f51d_4_k_cu_74abff87_1729506thrust24THRUST_300001_SM_1000_NS12placeholders2_3E:
	.zero		1
	.type		_ZN41_INTERNAL_24e5f51d_4_k_cu_74abff87_1729504cuda3std3__45__cpo5beginE,@object
	.size		_ZN41_INTERNAL_24e5f51d_4_k_cu_74abff87_1729504cuda3std3__45__cpo5beginE,(_ZN41_INTERNAL_24e5f51d_4_k_cu_74abff87_1729504cuda3std6ranges3__45__cpo5beginE - _ZN41_INTERNAL_24e5f51d_4_k_cu_74abff87_1729504cuda3std3__45__cpo5beginE)
_ZN41_INTERNAL_24e5f51d_4_k_cu_74abff87_1729504cuda3std3__45__cpo5beginE:
	.zero		1
	.type		_ZN41_INTERNAL_24e5f51d_4_k_cu_74abff87_1729504cuda3std6ranges3__45__cpo5beginE,@object
	.size		_ZN41_INTERNAL_24e5f51d_4_k_cu_74abff87_1729504cuda3std6ranges3__45__cpo5beginE,(_ZN41_INTERNAL_24e5f51d_4_k_cu_74abff87_1729504cuda3std3__443_GLOBAL__N__24e5f51d_4_k_cu_74abff87_1729506ignoreE - _ZN41_INTERNAL_24e5f51d_4_k_cu_74abff87_1729504cuda3std6ranges3__45__cpo5beginE)
_ZN41_INTERNAL_24e5f51d_4_k_cu_74abff87_1729504cuda3std6ranges3__45__cpo5beginE:
	.zero		1
	.type		_ZN41_INTERNAL_24e5f51d_4_k_cu_74abff87_1729504cuda3std3__443_GLOBAL__N__24e5f51d_4_k_cu_74abff87_1729506ignoreE,@object
	.size		_ZN41_INTERNAL_24e5f51d_4_k_cu_74abff87_1729504cuda3std3__443_GLOBAL__N__24e5f51d_4_k_cu_74abff87_1729506ignoreE,(_ZN41_INTERNAL_24e5f51d_4_k_cu_74abff87_1729504cuda3std6ranges3__45__cpo4dataE - _ZN41_INTERNAL_24e5f51d_4_k_cu_74abff87_1729504cuda3std3__443_GLOBAL__N__24e5f51d_4_k_cu_74abff87_1729506ignoreE)
_ZN41_INTERNAL_24e5f51d_4_k_cu_74abff87_1729504cuda3std3__443_GLOBAL__N__24e5f51d_4_k_cu_74abff87_1729506ignoreE:
	.zero		1
	.type		_ZN41_INTERNAL_24e5f51d_4_k_cu_74abff87_1729504cuda3std6ranges3__45__cpo4dataE,@object
	.size		_ZN41_INTERNAL_24e5f51d_4_k_cu_74abff87_1729504cuda3std6ranges3__45__cpo4dataE,(_ZN41_INTERNAL_24e5f51d_4_k_cu_74abff87_1729506thrust24THRUST_300001_SM_1000_NS12placeholders2_7E - _ZN41_INTERNAL_24e5f51d_4_k_cu_74abff87_1729504cuda3std6ranges3__45__cpo4dataE)
_ZN41_INTERNAL_24e5f51d_4_k_cu_74abff87_1729504cuda3std6ranges3__45__cpo4dataE:
	.zero		1
	.type		_ZN41_INTERNAL_24e5f51d_4_k_cu_74abff87_1729506thrust24THRUST_300001_SM_1000_NS12placeholders2_7E,@object
	.size		_ZN41_INTERNAL_24e5f51d_4_k_cu_74abff87_1729506thrust24THRUST_300001_SM_1000_NS12placeholders2_7E,(_ZN41_INTERNAL_24e5f51d_4_k_cu_74abff87_1729504cuda3std3__45__cpo6rbeginE - _ZN41_INTERNAL_24e5f51d_4_k_cu_74abff87_1729506thrust24THRUST_300001_SM_1000_NS12placeholders2_7E)
_ZN41_INTERNAL_24e5f51d_4_k_cu_74abff87_1729506thrust24THRUST_300001_SM_1000_NS12placeholders2_7E:
	.zero		1
	.type		_ZN41_INTERNAL_24e5f51d_4_k_cu_74abff87_1729504cuda3std3__45__cpo6rbeginE,@object
	.size		_ZN41_INTERNAL_24e5f51d_4_k_cu_74abff87_1729504cuda3std3__45__cpo6rbeginE,(_ZN41_INTERNAL_24e5f51d_4_k_cu_74abff87_1729504cuda3std6ranges3__45__cpo7advanceE - _ZN41_INTERNAL_24e5f51d_4_k_cu_74abff87_1729504cuda3std3__45__cpo6rbeginE)
_ZN41_INTERNAL_24e5f51d_4_k_cu_74abff87_1729504cuda3std3__45__cpo6rbeginE:
	.zero		1
	.type		_ZN41_INTERNAL_24e5f51d_4_k_cu_74abff87_1729504cuda3std6ranges3__45__cpo7advanceE,@object
	.size		_ZN41_INTERNAL_24e5f51d_4_k_cu_74abff87_1729504cuda3std6ranges3__45__cpo7advanceE,(_ZN41_INTERNAL_24e5f51d_4_k_cu_74abff87_1729504cuda3std3__47nulloptE - _ZN41_INTERNAL_24e5f51d_4_k_cu_74abff87_1729504cuda3std6ranges3__45__cpo7advanceE)
_ZN41_INTERNAL_24e5f51d_4_k_cu_74abff87_1729504cuda3std6ranges3__45__cpo7advanceE:
	.zero		1
	.type		_ZN41_INTERNAL_24e5f51d_4_k_cu_74abff87_1729504cuda3std3__47nulloptE,@object
	.size		_ZN41_INTERNAL_24e5f51d_4_k_cu_74abff87_1729504cuda3std3__47nulloptE,(_ZN41_INTERNAL_24e5f51d_4_k_cu_74abff87_1729504cuda3std6ranges3__45__cpo8distanceE - _ZN41_INTERNAL_24e5f51d_4_k_cu_74abff87_1729504cuda3std3__47nulloptE)
_ZN41_INTERNAL_24e5f51d_4_k_cu_74abff87_1729504cuda3std3__47nulloptE:
	.zero		1
	.type		_ZN41_INTERNAL_24e5f51d_4_k_cu_74abff87_1729504cuda3std6ranges3__45__cpo8distanceE,@object
	.size		_ZN41_INTERNAL_24e5f51d_4_k_cu_74abff87_1729504cuda3std6ranges3__45__cpo8distanceE,(_ZN41_INTERNAL_24e5f51d_4_k_cu_74abff87_1729506thrust24THRUST_300001_SM_1000_NS12placeholders2_6E - _ZN41_INTERNAL_24e5f51d_4_k_cu_74abff87_1729504cuda3std6ranges3__45__cpo8distanceE)
_ZN41_INTERNAL_24e5f51d_4_k_cu_74abff87_1729504cuda3std6ranges3__45__cpo8distanceE:
	.zero		1
	.type		_ZN41_INTERNAL_24e5f51d_4_k_cu_74abff87_1729506thrust24THRUST_300001_SM_1000_NS12placeholders2_6E,@object
	.size		_ZN41_INTERNAL_24e5f51d_4_k_cu_74abff87_1729506thrust24THRUST_300001_SM_1000_NS12placeholders2_6E,(_ZN41_INTERNAL_24e5f51d_4_k_cu_74abff87_1729504cuda3std3__45__cpo4cendE - _ZN41_INTERNAL_24e5f51d_4_k_cu_74abff87_1729506thrust24THRUST_300001_SM_1000_NS12placeholders2_6E)
_ZN41_INTERNAL_24e5f51d_4_k_cu_74abff87_1729506thrust24THRUST_300001_SM_1000_NS12placeholders2_6E:
	.zero		1
	.type		_ZN41_INTERNAL_24e5f51d_4_k_cu_74abff87_1729504cuda3std3__45__cpo4cendE,@object
	.size		_ZN41_INTERNAL_24e5f51d_4_k_cu_74abff87_1729504cuda3std3__45__cpo4cendE,(_ZN41_INTERNAL_24e5f51d_4_k_cu_74abff87_1729504cuda3std6ranges3__45__cpo4cendE - _ZN41_INTERNAL_24e5f51d_4_k_cu_74abff87_1729504cuda3std3__45__cpo4cendE)
_ZN41_INTERNAL_24e5f51d_4_k_cu_74abff87_1729504cuda3std3__45__cpo4cendE:
	.zero		1
	.type		_ZN41_INTERNAL_24e5f51d_4_k_cu_74abff87_1729504cuda3std6ranges3__45__cpo4cendE,@object
	.size		_ZN41_INTERNAL_24e5f51d_4_k_cu_74abff87_1729504cuda3std6ranges3__45__cpo4cendE,(_ZN41_INTERNAL_24e5f51d_4_k_cu_74abff87_1729504cuda3std3__420unreachable_sentinelE - _ZN41_INTERNAL_24e5f51d_4_k_cu_74abff87_1729504cuda3std6ranges3__45__cpo4cendE)
_ZN41_INTERNAL_24e5f51d_4_k_cu_74abff87_1729504cuda3std6ranges3__45__cpo4cendE:
	.zero		1
	.type		_ZN41_INTERNAL_24e5f51d_4_k_cu_74abff87_1729504cuda3std3__420unreachable_sentinelE,@object
	.size		_ZN41_INTERNAL_24e5f51d_4_k_cu_74abff87_1729504cuda3std3__420unreachable_sentinelE,(_ZN41_INTERNAL_24e5f51d_4_k_cu_74abff87_1729504cuda3std6ranges3__45__cpo5ssizeE - _ZN41_INTERNAL_24e5f51d_4_k_cu_74abff87_1729504cuda3std3__420unreachable_sentinelE)
_ZN41_INTERNAL_24e5f51d_4_k_cu_74abff87_1729504cuda3std3__420unreachable_sentinelE:
	.zero		1
	.type		_ZN41_INTERNAL_24e5f51d_4_k_cu_74abff87_1729504cuda3std6ranges3__45__cpo5ssizeE,@object
	.size		_ZN41_INTERNAL_24e5f51d_4_k_cu_74abff87_1729504cuda3std6ranges3__45__cpo5ssizeE,(_ZN41_INTERNAL_24e5f51d_4_k_cu_74abff87_1729506thrust24THRUST_300001_SM_1000_NS12placeholders3_10E - _ZN41_INTERNAL_24e5f51d_4_k_cu_74abff87_1729504cuda3std6ranges3__45__cpo5ssizeE)
_ZN41_INTERNAL_24e5f51d_4_k_cu_74abff87_1729504cuda3std6ranges3__45__cpo5ssizeE:
	.zero		1
	.type		_ZN41_INTERNAL_24e5f51d_4_k_cu_74abff87_1729506thrust24THRUST_300001_SM_1000_NS12placeholders3_10E,@object
	.size		_ZN41_INTERNAL_24e5f51d_4_k_cu_74abff87_1729506thrust24THRUST_300001_SM_1000_NS12placeholders3_10E,(_ZN41_INTERNAL_24e5f51d_4_k_cu_74abff87_1729504cuda3std3__45__cpo5crendE - _ZN41_INTERNAL_24e5f51d_4_k_cu_74abff87_1729506thrust24THRUST_300001_SM_1000_NS12placeholders3_10E)
_ZN41_INTERNAL_24e5f51d_4_k_cu_74abff87_1729506thrust24THRUST_300001_SM_1000_NS12placeholders3_10E:
	.zero		1
	.type		_ZN41_INTERNAL_24e5f51d_4_k_cu_74abff87_1729504cuda3std3__45__cpo5crendE,@object
	.size		_ZN41_INTERNAL_24e5f51d_4_k_cu_74abff87_1729504cuda3std3__45__cpo5crendE,(_ZN41_INTERNAL_24e5f51d_4_k_cu_74abff87_1729504cuda3std6ranges3__45__cpo4prevE - _ZN41_INTERNAL_24e5f51d_4_k_cu_74abff87_1729504cuda3std3__45__cpo5crendE)
_ZN41_INTERNAL_24e5f51d_4_k_cu_74abff87_1729504cuda3std3__45__cpo5crendE:
	.zero		1
	.type		_ZN41_INTERNAL_24e5f51d_4_k_cu_74abff87_1729504cuda3std6ranges3__45__cpo4prevE,@object
	.size		_ZN41_INTERNAL_24e5f51d_4_k_cu_74abff87_1729504cuda3std6ranges3__45__cpo4prevE,(_ZN41_INTERNAL_24e5f51d_4_k_cu_74abff87_1729504cuda3std6ranges3__45__cpo9iter_moveE - _ZN41_INTERNAL_24e5f51d_4_k_cu_74abff87_1729504cuda3std6ranges3__45__cpo4prevE)
_ZN41_INTERNAL_24e5f51d_4_k_cu_74abff87_1729504cuda3std6ranges3__45__cpo4prevE:
	.zero		1
	.type		_ZN41_INTERNAL_24e5f51d_4_k_cu_74abff87_1729504cuda3std6ranges3__45__cpo9iter_moveE,@object
	.size		_ZN41_INTERNAL_24e5f51d_4_k_cu_74abff87_1729504cuda3std6ranges3__45__cpo9iter_moveE,(_ZN41_INTERNAL_24e5f51d_4_k_cu_74abff87_1729506thrust24THRUST_300001_SM_1000_NS12placeholders2_2E - _ZN41_INTERNAL_24e5f51d_4_k_cu_74abff87_1729504cuda3std6ranges3__45__cpo9iter_moveE)
_ZN41_INTERNAL_24e5f51d_4_k_cu_74abff87_1729504cuda3std6ranges3__45__cpo9iter_moveE:
	.zero		1
	.type		_ZN41_INTERNAL_24e5f51d_4_k_cu_74abff87_1729506thrust24THRUST_300001_SM_1000_NS12placeholders2_2E,@object
	.size		_ZN41_INTERNAL_24e5f51d_4_k_cu_74abff87_1729506thrust24THRUST_300001_SM_1000_NS12placeholders2_2E,(_ZN41_INTERNAL_24e5f51d_4_k_cu_74abff87_1729506thrust24THRUST_300001_SM_1000_NS12placeholders2_4E - _ZN41_INTERNAL_24e5f51d_4_k_cu_74abff87_1729506thrust24THRUST_300001_SM_1000_NS12placeholders2_2E)
_ZN41_INTERNAL_24e5f51d_4_k_cu_74abff87_1729506thrust24THRUST_300001_SM_1000_NS12placeholders2_2E:
	.zero		1
	.type		_ZN41_INTERNAL_24e5f51d_4_k_cu_74abff87_1729506thrust24THRUST_300001_SM_1000_NS12placeholders2_4E,@object
	.size		_ZN41_INTERNAL_24e5f51d_4_k_cu_74abff87_1729506thrust24THRUST_300001_SM_1000_NS12placeholders2_4E,(_ZN41_INTERNAL_24e5f51d_4_k_cu_74abff87_1729504cuda3std3__45__cpo3endE - _ZN41_INTERNAL_24e5f51d_4_k_cu_74abff87_1729506thrust24THRUST_300001_SM_1000_NS12placeholders2_4E)
_ZN41_INTERNAL_24e5f51d_4_k_cu_74abff87_1729506thrust24THRUST_300001_SM_1000_NS12placeholders2_4E:
	.zero		1
	.type		_ZN41_INTERNAL_24e5f51d_4_k_cu_74abff87_1729504cuda3std3__45__cpo3endE,@object
	.size		_ZN41_INTERNAL_24e5f51d_4_k_cu_74abff87_1729504cuda3std3__45__cpo3endE,(_ZN41_INTERNAL_24e5f51d_4_k_cu_74abff87_1729504cuda3std6ranges3__45__cpo3endE - _ZN41_INTERNAL_24e5f51d_4_k_cu_74abff87_1729504cuda3std3__45__cpo3endE)
_ZN41_INTERNAL_24e5f51d_4_k_cu_74abff87_1729504cuda3std3__45__cpo3endE:
	.zero		1
	.type		_ZN41_INTERNAL_24e5f51d_4_k_cu_74abff87_1729504cuda3std6ranges3__45__cpo3endE,@object
	.size		_ZN41_INTERNAL_24e5f51d_4_k_cu_74abff87_1729504cuda3std6ranges3__45__cpo3endE,(_ZN41_INTERNAL_24e5f51d_4_k_cu_74abff87_1729504cuda3std3__419piecewise_constructE - _ZN41_INTERNAL_24e5f51d_4_k_cu_74abff87_1729504cuda3std6ranges3__45__cpo3endE)
_ZN41_INTERNAL_24e5f51d_4_k_cu_74abff87_1729504cuda3std6ranges3__45__cpo3endE:
	.zero		1
	.type		_ZN41_INTERNAL_24e5f51d_4_k_cu_74abff87_1729504cuda3std3__419piecewise_constructE,@object
	.size		_ZN41_INTERNAL_24e5f51d_4_k_cu_74abff87_1729504cuda3std3__419piecewise_constructE,(_ZN41_INTERNAL_24e5f51d_4_k_cu_74abff87_1729504cuda3std6ranges3__45__cpo5cdataE - _ZN41_INTERNAL_24e5f51d_4_k_cu_74abff87_1729504cuda3std3__419piecewise_constructE)
_ZN41_INTERNAL_24e5f51d_4_k_cu_74abff87_1729504cuda3std3__419piecewise_constructE:
	.zero		1
	.type		_ZN41_INTERNAL_24e5f51d_4_k_cu_74abff87_1729504cuda3std6ranges3__45__cpo5cdataE,@object
	.size		_ZN41_INTERNAL_24e5f51d_4_k_cu_74abff87_1729504cuda3std6ranges3__45__cpo5cdataE,(_ZN41_INTERNAL_24e5f51d_4_k_cu_74abff87_1729506thrust24THRUST_300001_SM_1000_NS12placeholders2_8E - _ZN41_INTERNAL_24e5f51d_4_k_cu_74abff87_1729504cuda3std6ranges3__45__cpo5cdataE)
_ZN41_INTERNAL_24e5f51d_4_k_cu_74abff87_1729504cuda3std6ranges3__45__cpo5cdataE:
	.zero		1
	.type		_ZN41_INTERNAL_24e5f51d_4_k_cu_74abff87_1729506thrust24THRUST_300001_SM_1000_NS12placeholders2_8E,@object
	.size		_ZN41_INTERNAL_24e5f51d_4_k_cu_74abff87_1729506thrust24THRUST_300001_SM_1000_NS12placeholders2_8E,(_ZN41_INTERNAL_24e5f51d_4_k_cu_74abff87_1729504cuda3std3__45__cpo4rendE - _ZN41_INTERNAL_24e5f51d_4_k_cu_74abff87_1729506thrust24THRUST_300001_SM_1000_NS12placeholders2_8E)
_ZN41_INTERNAL_24e5f51d_4_k_cu_74abff87_1729506thrust24THRUST_300001_SM_1000_NS12placeholders2_8E:
	.zero		1
	.type		_ZN41_INTERNAL_24e5f51d_4_k_cu_74abff87_1729504cuda3std3__45__cpo4rendE,@object
	.size		_ZN41_INTERNAL_24e5f51d_4_k_cu_74abff87_1729504cuda3std3__45__cpo4rendE,(_ZN41_INTERNAL_24e5f51d_4_k_cu_74abff87_1729504cuda3std6ranges3__45__cpo9iter_swapE - _ZN41_INTERNAL_24e5f51d_4_k_cu_74abff87_1729504cuda3std3__45__cpo4rendE)
_ZN41_INTERNAL_24e5f51d_4_k_cu_74abff87_1729504cuda3std3__45__cpo4rendE:
	.zero		1
	.type		_ZN41_INTERNAL_24e5f51d_4_k_cu_74abff87_1729504cuda3std6ranges3__45__cpo9iter_swapE,@object
	.size		_ZN41_INTERNAL_24e5f51d_4_k_cu_74abff87_1729504cuda3std6ranges3__45__cpo9iter_swapE,(_ZN41_INTERNAL_24e5f51d_4_k_cu_74abff87_1729504cuda3std3__48unexpectE - _ZN41_INTERNAL_24e5f51d_4_k_cu_74abff87_1729504cuda3std6ranges3__45__cpo9iter_swapE)
_ZN41_INTERNAL_24e5f51d_4_k_cu_74abff87_1729504cuda3std6ranges3__45__cpo9iter_swapE:
	.zero		1
	.type		_ZN41_INTERNAL_24e5f51d_4_k_cu_74abff87_1729504cuda3std3__48unexpectE,@object
	.size		_ZN41_INTERNAL_24e5f51d_4_k_cu_74abff87_1729504cuda3std3__48unexpectE,(_ZN41_INTERNAL_24e5f51d_4_k_cu_74abff87_1729506thrust24THRUST_300001_SM_1000_NS6system6detail10sequential3seqE - _ZN41_INTERNAL_24e5f51d_4_k_cu_74abff87_1729504cuda3std3__48unexpectE)
_ZN41_INTERNAL_24e5f51d_4_k_cu_74abff87_1729504cuda3std3__48unexpectE:
	.zero		1
	.type		_ZN41_INTERNAL_24e5f51d_4_k_cu_74abff87_1729506thrust24THRUST_300001_SM_1000_NS6system6detail10sequential3seqE,@object
	.size		_ZN41_INTERNAL_24e5f51d_4_k_cu_74abff87_1729506thrust24THRUST_300001_SM_1000_NS6system6detail10sequential3seqE,(.L_29 - _ZN41_INTERNAL_24e5f51d_4_k_cu_74abff87_1729506thrust24THRUST_300001_SM_1000_NS6system6detail10sequential3seqE)
_ZN41_INTERNAL_24e5f51d_4_k_cu_74abff87_1729506thrust24THRUST_300001_SM_1000_NS6system6detail10sequential3seqE:
	.zero		1
.L_29:


//--------------------- .nv.constant0._ZN3cub18CUB_300001_SM_10006detail11EmptyKernelIvEEvv --------------------------
	.section	.nv.constant0._ZN3cub18CUB_300001_SM_10006detail11EmptyKernelIvEEvv,"a",@progbits
	.sectionflags	@""
	.align	4
.nv.constant0._ZN3cub18CUB_300001_SM_10006detail11EmptyKernelIvEEvv:
	.zero		896


//--------------------- SYMBOLS --------------------------

	.type		.nv.reservedSmem.offset0,@object
	.size		.nv.reservedSmem.offset0,0x4
